	.headerflags	@"EF_CUDA_TEXMODE_UNIFIED EF_CUDA_64BIT_ADDRESS EF_CUDA_ACCELERATORS EF_CUDA_SM90 EF_CUDA_VIRTUAL_SM(EF_CUDA_SM90)"
	.elftype	@"ET_EXEC"


//--------------------- .nv.info                  --------------------------
	.section	.nv.info,"",@"SHT_CUDA_INFO"
	.align	4


	//----- nvinfo : EIATTR_REGCOUNT
	.align		4
        /*0000*/ 	.byte	0x04, 0x2f
        /*0002*/ 	.short	(.L_1 - .L_0)
	.align		4
.L_0:
        /*0004*/ 	.word	index@(triton_poi_fused__softmax_2)
        /*0008*/ 	.word	0x00000018


	//----- nvinfo : EIATTR_MIN_STACK_SIZE
	.align		4
.L_1:
        /*000c*/ 	.byte	0x04, 0x12
        /*000e*/ 	.short	(.L_3 - .L_2)
	.align		4
.L_2:
        /*0010*/ 	.word	index@(triton_poi_fused__softmax_2)
        /*0014*/ 	.word	0x00000000


	//----- nvinfo : EIATTR_FRAME_SIZE
	.align		4
.L_3:
        /*0018*/ 	.byte	0x04, 0x11
        /*001a*/ 	.short	(.L_5 - .L_4)
	.align		4
.L_4:
        /*001c*/ 	.word	index@(triton_poi_fused__softmax_2)
        /*0020*/ 	.word	0x00000000


	//----- nvinfo : EIATTR_MIN_STACK_SIZE
	.align		4
.L_5:
        /*0024*/ 	.byte	0x04, 0x12
        /*0026*/ 	.short	(.L_7 - .L_6)
	.align		4
.L_6:
        /*0028*/ 	.word	index@(triton_poi_fused__softmax_2)
        /*002c*/ 	.word	0x00000000
.L_7:


//--------------------- .nv.info.triton_poi_fused__softmax_2 --------------------------
	.section	.nv.info.triton_poi_fused__softmax_2,"",@"SHT_CUDA_INFO"
	.sectionflags	@""
	.align	4


	//----- nvinfo : EIATTR_CUDA_API_VERSION
	.align		4
        /*0000*/ 	.byte	0x04, 0x37
        /*0002*/ 	.short	(.L_9 - .L_8)
.L_8:
        /*0004*/ 	.word	0x0000007c


	//----- nvinfo : EIATTR_KPARAM_INFO
	.align		4
.L_9:
        /*0008*/ 	.byte	0x04, 0x17
        /*000a*/ 	.short	(.L_11 - .L_10)
.L_10:
        /*000c*/ 	.word	0x00000000
        /*0010*/ 	.short	0x0002
        /*0012*/ 	.short	0x0010
        /*0014*/ 	.byte	0x00, 0xf0, 0x11, 0x00


	//----- nvinfo : EIATTR_KPARAM_INFO
	.align		4
.L_11:
        /*0018*/ 	.byte	0x04, 0x17
        /*001a*/ 	.short	(.L_13 - .L_12)
.L_12:
        /*001c*/ 	.word	0x00000000
        /*0020*/ 	.short	0x0001
        /*0022*/ 	.short	0x0008
        /*0024*/ 	.byte	0x00, 0xf4, 0x21, 0x00


	//----- nvinfo : EIATTR_KPARAM_INFO
	.align		4
.L_13:
        /*0028*/ 	.byte	0x04, 0x17
        /*002a*/ 	.short	(.L_15 - .L_14)
.L_14:
        /*002c*/ 	.word	0x00000000
        /*0030*/ 	.short	0x0000
        /*0032*/ 	.short	0x0000
        /*0034*/ 	.byte	0x00, 0xf4, 0x21, 0x00


	//----- nvinfo : EIATTR_SPARSE_MMA_MASK
	.align		4
.L_15:
        /*0038*/ 	.byte	0x03, 0x50
        /*003a*/ 	.short	0x0000


	//----- nvinfo : EIATTR_MAXREG_COUNT
	.align		4
        /*003c*/ 	.byte	0x03, 0x1b
        /*003e*/ 	.short	0x00ff


	//----- nvinfo : EIATTR_EXIT_INSTR_OFFSETS
	.align		4
        /*0040*/ 	.byte	0x04, 0x1c
        /*0042*/ 	.short	(.L_17 - .L_16)


	//   ....[0]....
.L_16:
        /*0044*/ 	.word	0x000004e0


	//   ....[1]....
        /*0048*/ 	.word	0x00000500


	//----- nvinfo : EIATTR_REQNTID
	.align		4
.L_17:
        /*004c*/ 	.byte	0x04, 0x10
        /*004e*/ 	.short	(.L_19 - .L_18)
.L_18:
        /*0050*/ 	.word	0x00000020
        /*0054*/ 	.word	0x00000001
        /*0058*/ 	.word	0x00000001


	//----- nvinfo : EIATTR_CBANK_PARAM_SIZE
	.align		4
.L_19:
        /*005c*/ 	.byte	0x03, 0x19
        /*005e*/ 	.short	0x0014


	//----- nvinfo : EIATTR_PARAM_CBANK
	.align		4
        /*0060*/ 	.byte	0x04, 0x0a
        /*0062*/ 	.short	(.L_21 - .L_20)
	.align		4
.L_20:
        /*0064*/ 	.word	index@(.nv.constant0.triton_poi_fused__softmax_2)
        /*0068*/ 	.short	0x0210
        /*006a*/ 	.short	0x0014


	//----- nvinfo : EIATTR_SW_WAR
	.align		4
.L_21:
        /*006c*/ 	.byte	0x04, 0x36
        /*006e*/ 	.short	(.L_23 - .L_22)
.L_22:
        /*0070*/ 	.word	0x00000008
.L_23:


//--------------------- .nv.callgraph             --------------------------
	.section	.nv.callgraph,"",@"SHT_CUDA_CALLGRAPH"
	.align	4
	.sectionentsize	8
	.align		4
        /*0000*/ 	.word	0x00000000
	.align		4
        /*0004*/ 	.word	0xffffffff
	.align		4
        /*0008*/ 	.word	0x00000000
	.align		4
        /*000c*/ 	.word	0xfffffffe
	.align		4
        /*0010*/ 	.word	0x00000000
	.align		4
        /*0014*/ 	.word	0xfffffffd
	.align		4
        /*0018*/ 	.word	0x00000000
	.align		4
        /*001c*/ 	.word	0xfffffffc


//--------------------- .text.triton_poi_fused__softmax_2 --------------------------
	.section	.text.triton_poi_fused__softmax_2,"ax",@progbits
	.align	128
        .global         triton_poi_fused__softmax_2
        .type           triton_poi_fused__softmax_2,@function
        .size           triton_poi_fused__softmax_2,(.L_x_1 - triton_poi_fused__softmax_2)
        .other          triton_poi_fused__softmax_2,@"STO_CUDA_ENTRY STV_DEFAULT"
triton_poi_fused__softmax_2:
.text.triton_poi_fused__softmax_2:
[----:B------:R-:W0:Y:S02]  /*0000*/  LDC R1, c[0x0][0x28] ;  /* 0x00000a00ff017b82 */ /* 0x000e240000000800 */
[----:B------:R-:W1:Y:S01]  /*0010*/  S2R R0, SR_TID.X ;  /* 0x0000000000007919 */ /* 0x000e620000002100 */
[----:B------:R-:W2:Y:S01]  /*0020*/  LDC.64 R10, c[0x0][0x210] ;  /* 0x00008400ff0a7b82 */ /* 0x000ea20000000a00 */
[----:B------:R-:W-:Y:S01]  /*0030*/  CS2R R20, SRZ ;  /* 0x0000000000147805 */ /* 0x000fe2000001ff00 */
[----:B------:R-:W-:Y:S01]  /*0040*/  ULDC.64 UR4, c[0x0][0x208] ;  /* 0x0000820000047ab9 */ /* 0x000fe20000000a00 */
[----:B------:R-:W3:Y:S01]  /*0050*/  S2R R13, SR_CTAID.X ;  /* 0x00000000000d7919 */ /* 0x000ee20000002500 */
[----:B-1----:R-:W-:Y:S01]  /*0060*/  IMAD.SHL.U32 R0, R0, 0x2, RZ ;  /* 0x0000000200007824 */ /* 0x002fe200078e00ff */
[----:B---3--:R-:W-:-:S04]  /*0070*/  SHF.R.S32.HI R2, RZ, 0x19, R13 ;  /* 0x00000019ff027819 */ /* 0x008fc8000001140d */
[----:B------:R-:W-:Y:S02]  /*0080*/  LOP3.LUT R0, R0, 0x3e, RZ, 0xc0, !PT ;  /* 0x0000003e00007812 */ /* 0x000fe400078ec0ff */
[----:B------:R-:W-:-:S03]  /*0090*/  SGXT R2, R2, 0x1 ;  /* 0x000000010202781a */ /* 0x000fc60000000200 */
[----:B------:R-:W-:-:S05]  /*00a0*/  IMAD R13, R13, 0x40, R0 ;  /* 0x000000400d0d7824 */ /* 0x000fca00078e0200 */
[-C--:B------:R-:W-:Y:S02]  /*00b0*/  LEA.HI R2, R2, R13.reuse, RZ, 0x2 ;  /* 0x0000000d02027211 */ /* 0x080fe400078f10ff */
[----:B------:R-:W-:Y:S02]  /*00c0*/  SHF.R.S32.HI R0, RZ, 0x1f, R13 ;  /* 0x0000001fff007819 */ /* 0x000fe4000001140d */
[----:B------:R-:W-:Y:S02]  /*00d0*/  SHF.R.S32.HI R3, RZ, 0x2, R2 ;  /* 0x00000002ff037819 */ /* 0x000fe40000011402 */
[----:B------:R-:W-:Y:S02]  /*00e0*/  LEA.HI R0, R0, R13, RZ, 0x4 ;  /* 0x0000000d00007211 */ /* 0x000fe400078f20ff */
[----:B------:R-:W-:Y:S02]  /*00f0*/  LEA.HI R4, R3, R3, RZ, 0x2 ;  /* 0x0000000303047211 */ /* 0x000fe400078f10ff */
[----:B------:R-:W-:-:S02]  /*0100*/  SHF.R.U32.HI R2, RZ, 0x4, R0 ;  /* 0x00000004ff027819 */ /* 0x000fc40000011600 */
[----:B------:R-:W-:Y:S02]  /*0110*/  LOP3.LUT R4, R4, 0x3ffffffc, RZ, 0xc0, !PT ;  /* 0x3ffffffc04047812 */ /* 0x000fe400078ec0ff */
[----:B------:R-:W-:Y:S01]  /*0120*/  ISETP.GE.AND P0, PT, R13, 0x40, PT ;  /* 0x000000400d00780c */ /* 0x000fe20003f06270 */
[----:B------:R-:W-:Y:S02]  /*0130*/  IMAD R15, R2, 0x90, RZ ;  /* 0x00000090020f7824 */ /* 0x000fe400078e02ff */
[----:B------:R-:W-:-:S04]  /*0140*/  IMAD.IADD R4, R3, 0x1, -R4 ;  /* 0x0000000103047824 */ /* 0x000fc800078e0a04 */
[----:B------:R-:W-:-:S04]  /*0150*/  IMAD R9, R4, 0x4, R15 ;  /* 0x0000000404097824 */ /* 0x000fc800078e020f */
[----:B--2---:R-:W-:-:S04]  /*0160*/  IMAD.WIDE R2, R9, 0x4, R10 ;  /* 0x0000000409027825 */ /* 0x004fc800078e020a */
[----:B------:R-:W-:Y:S01]  /*0170*/  VIADD R5, R9, 0x1 ;  /* 0x0000000109057836 */ /* 0x000fe20000000000 */
[----:B------:R-:W2:Y:S01]  /*0180*/  @!P0 LDG.E.EL R21, desc[UR4][R2.64] ;  /* 0x0000000402158981 */ /* 0x000ea2000c2e1900 */
[----:B------:R-:W-:-:S03]  /*0190*/  IMAD.MOV.U32 R12, RZ, RZ, RZ ;  /* 0x000000ffff0c7224 */ /* 0x000fc600078e00ff */
[----:B------:R1:W3:Y:S01]  /*01a0*/  @!P0 LDG.E.EL R20, desc[UR4][R2.64] ;  /* 0x0000000402148981 */ /* 0x0002e2000c2e1900 */
[----:B------:R-:W-:Y:S02]  /*01b0*/  IMAD.MOV.U32 R14, RZ, RZ, RZ ;  /* 0x000000ffff0e7224 */ /* 0x000fe400078e00ff */
[----:B------:R-:W-:Y:S01]  /*01c0*/  IMAD.WIDE R4, R5, 0x4, R10 ;  /* 0x0000000405047825 */ /* 0x000fe200078e020a */
[----:B------:R-:W-:-:S03]  /*01d0*/  CS2R R16, SRZ ;  /* 0x0000000000107805 */ /* 0x000fc6000001ff00 */
[----:B------:R-:W-:Y:S01]  /*01e0*/  VIADD R7, R9, 0x2 ;  /* 0x0000000209077836 */ /* 0x000fe20000000000 */
[----:B------:R-:W4:Y:S04]  /*01f0*/  @!P0 LDG.E.EL R12, desc[UR4][R4.64] ;  /* 0x00000004040c8981 */ /* 0x000f28000c2e1900 */
[----:B------:R5:W4:Y:S01]  /*0200*/  @!P0 LDG.E.EL R14, desc[UR4][R4.64] ;  /* 0x00000004040e8981 */ /* 0x000b22000c2e1900 */
[----:B------:R-:W-:-:S05]  /*0210*/  IMAD.WIDE R6, R7, 0x4, R10 ;  /* 0x0000000407067825 */ /* 0x000fca00078e020a */
[----:B------:R-:W4:Y:S04]  /*0220*/  @!P0 LDG.E.EL R16, desc[UR4][R6.64] ;  /* 0x0000000406108981 */ /* 0x000f28000c2e1900 */
[----:B------:R-:W4:Y:S01]  /*0230*/  @!P0 LDG.E.EL R17, desc[UR4][R6.64] ;  /* 0x0000000406118981 */ /* 0x000f22000c2e1900 */
[----:B------:R-:W-:Y:S01]  /*0240*/  VIADD R9, R9, 0x3 ;  /* 0x0000000309097836 */ /* 0x000fe20000000000 */
[----:B------:R-:W-:-:S03]  /*0250*/  CS2R R18, SRZ ;  /* 0x0000000000127805 */ /* 0x000fc6000001ff00 */
[----:B------:R-:W-:Y:S01]  /*0260*/  IMAD.WIDE R8, R9, 0x4, R10 ;  /* 0x0000000409087825 */ /* 0x000fe200078e020a */
[----:B------:R-:W-:-:S04]  /*0270*/  LOP3.LUT R0, R0, 0xfffffff0, RZ, 0xc0, !PT ;  /* 0xfffffff000007812 */ /* 0x000fc800078ec0ff */
[----:B------:R-:W4:Y:S04]  /*0280*/  @!P0 LDG.E.EL R18, desc[UR4][R8.64] ;  /* 0x0000000408128981 */ /* 0x000f28000c2e1900 */
[----:B------:R-:W4:Y:S01]  /*0290*/  @!P0 LDG.E.EL R19, desc[UR4][R8.64] ;  /* 0x0000000408138981 */ /* 0x000f22000c2e1900 */
[----:B-1----:R-:W-:Y:S02]  /*02a0*/  IADD3 R3, R15, R13, -R0 ;  /* 0x0000000d0f037210 */ /* 0x002fe40007ffe800 */
[----:B-----5:R-:W-:-:S03]  /*02b0*/  CS2R R4, SRZ ;  /* 0x0000000000047805 */ /* 0x020fc6000001ff00 */
[----:B------:R-:W-:-:S05]  /*02c0*/  IMAD.WIDE R2, R3, 0x4, R10 ;  /* 0x0000000403027825 */ /* 0x000fca00078e020a */
[----:B------:R1:W5:Y:S02]  /*02d0*/  @!P0 LDG.E.64 R4, desc[UR4][R2.64] ;  /* 0x0000000402048981 */ /* 0x000364000c1e1b00 */
[----:B-1----:R-:W1:Y:S02]  /*02e0*/  LDC.64 R2, c[0x0][0x218] ;  /* 0x00008600ff027b82 */ /* 0x002e640000000a00 */
[----:B-1----:R-:W-:Y:S01]  /*02f0*/  IMAD.WIDE R2, R13, 0x4, R2 ;  /* 0x000000040d027825 */ /* 0x002fe200078e0202 */
[C---:B--2---:R-:W-:Y:S02]  /*0300*/  FSETP.NAN.AND P3, PT, R21.reuse, R21, PT ;  /* 0x000000151500720b */ /* 0x044fe40003f68000 */
[C---:B---3--:R-:W-:Y:S02]  /*0310*/  FSETP.NAN.AND P4, PT, R20.reuse, R20, PT ;  /* 0x000000141400720b */ /* 0x048fe40003f88000 */
[----:B----4-:R-:W-:Y:S02]  /*0320*/  FSETP.GT.AND P1, PT, R21, R12, PT ;  /* 0x0000000c1500720b */ /* 0x010fe40003f24000 */
[----:B------:R-:W-:-:S07]  /*0330*/  FSETP.GT.AND P2, PT, R20, R14, PT ;  /* 0x0000000e1400720b */ /* 0x000fce0003f44000 */
[----:B------:R-:W-:Y:S02]  /*0340*/  @!P3 FSEL R21, R21, R12, P1 ;  /* 0x0000000c1515b208 */ /* 0x000fe40000800000 */
[----:B------:R-:W-:Y:S02]  /*0350*/  @!P4 FSEL R20, R20, R14, P2 ;  /* 0x0000000e1414c208 */ /* 0x000fe40001000000 */
[C---:B------:R-:W-:Y:S02]  /*0360*/  FSETP.GT.AND P1, PT, R21.reuse, R16, PT ;  /* 0x000000101500720b */ /* 0x040fe40003f24000 */
[----:B------:R-:W-:Y:S02]  /*0370*/  FSETP.NAN.AND P3, PT, R21, R21, PT ;  /* 0x000000151500720b */ /* 0x000fe40003f68000 */
[C---:B------:R-:W-:Y:S02]  /*0380*/  FSETP.GT.AND P2, PT, R20.reuse, R17, PT ;  /* 0x000000111400720b */ /* 0x040fe40003f44000 */
[----:B------:R-:W-:-:S07]  /*0390*/  FSETP.NAN.AND P4, PT, R20, R20, PT ;  /* 0x000000141400720b */ /* 0x000fce0003f88000 */
[----:B------:R-:W-:-:S04]  /*03a0*/  @!P1 FSEL R21, R21, R16, P3 ;  /* 0x0000001015159208 */ /* 0x000fc80001800000 */
[----:B------:R-:W-:Y:S02]  /*03b0*/  @!P2 FSEL R20, R20, R17, P4 ;  /* 0x000000111414a208 */ /* 0x000fe40002000000 */
[C---:B------:R-:W-:Y:S02]  /*03c0*/  FSETP.GT.AND P1, PT, R21.reuse, R18, PT ;  /* 0x000000121500720b */ /* 0x040fe40003f24000 */
[C---:B------:R-:W-:Y:S02]  /*03d0*/  FSETP.GT.AND P2, PT, R20.reuse, R19, PT ;  /* 0x000000131400720b */ /* 0x040fe40003f44000 */
[----:B------:R-:W-:Y:S02]  /*03e0*/  FSETP.NAN.AND P3, PT, R21, R21, PT ;  /* 0x000000151500720b */ /* 0x000fe40003f68000 */
[----:B------:R-:W-:-:S07]  /*03f0*/  FSETP.NAN.AND P4, PT, R20, R20, PT ;  /* 0x000000141400720b */ /* 0x000fce0003f88000 */
[----:B------:R-:W-:Y:S02]  /*0400*/  @!P1 FSEL R21, R21, R18, P3 ;  /* 0x0000001215159208 */ /* 0x000fe40001800000 */
[----:B------:R-:W-:-:S03]  /*0410*/  @!P2 FSEL R20, R20, R19, P4 ;  /* 0x000000131414a208 */ /* 0x000fc60002000000 */
[----:B-----5:R-:W-:Y:S02]  /*0420*/  FADD R4, -R21, R4 ;  /* 0x0000000415047221 */ /* 0x020fe40000000100 */
[----:B------:R-:W-:Y:S02]  /*0430*/  FADD R5, -R20, R5 ;  /* 0x0000000514057221 */ /* 0x000fe40000000100 */
[----:B------:R-:W-:Y:S02]  /*0440*/  FMUL R4, R4, 1.4426950216293334961 ;  /* 0x3fb8aa3b04047820 */ /* 0x000fe40000400000 */
[----:B------:R-:W-:-:S03]  /*0450*/  FMUL R5, R5, 1.4426950216293334961 ;  /* 0x3fb8aa3b05057820 */ /* 0x000fc60000400000 */
[----:B------:R-:W-:Y:S02]  /*0460*/  FSETP.GEU.AND P1, PT, R4, -126, PT ;  /* 0xc2fc00000400780b */ /* 0x000fe40003f2e000 */
[----:B------:R-:W-:-:S11]  /*0470*/  FSETP.GEU.AND P2, PT, R5, -126, PT ;  /* 0xc2fc00000500780b */ /* 0x000fd60003f4e000 */
[----:B------:R-:W-:Y:S02]  /*0480*/  @!P1 FMUL R4, R4, 0.5 ;  /* 0x3f00000004049820 */ /* 0x000fe40000400000 */
[----:B------:R-:W-:Y:S02]  /*0490*/  @!P2 FMUL R5, R5, 0.5 ;  /* 0x3f0000000505a820 */ /* 0x000fe40000400000 */
[----:B------:R-:W1:Y:S08]  /*04a0*/  MUFU.EX2 R6, R4 ;  /* 0x0000000400067308 */ /* 0x000e700000000800 */
[----:B------:R-:W2:Y:S01]  /*04b0*/  MUFU.EX2 R7, R5 ;  /* 0x0000000500077308 */ /* 0x000ea20000000800 */
[----:B-1----:R-:W-:Y:S01]  /*04c0*/  @!P1 FMUL R6, R6, R6 ;  /* 0x0000000606069220 */ /* 0x002fe20000400000 */
[----:B--2---:R-:W-:Y:S01]  /*04d0*/  @!P2 FMUL R7, R7, R7 ;  /* 0x000000070707a220 */ /* 0x004fe20000400000 */
[----:B------:R-:W-:Y:S06]  /*04e0*/  @P0 EXIT ;  /* 0x000000000000094d */ /* 0x000fec0003800000 */
[----:B------:R-:W-:Y:S01]  /*04f0*/  STG.E.64 desc[UR4][R2.64], R6 ;  /* 0x0000000602007986 */ /* 0x000fe2000c101b04 */
[----:B------:R-:W-:Y:S05]  /*0500*/  EXIT ;  /* 0x000000000000794d */ /* 0x000fea0003800000 */
.L_x_0:
[----:B------:R-:W-:-:S00]  /*0510*/  BRA `(.L_x_0) ;  /* 0xfffffffc00fc7947 */ /* 0x000fc0000383ffff */
[----:B------:R-:W-:-:S00]  /*0520*/  NOP ;  /* 0x0000000000007918 */ /* 0x000fc00000000000 */
        /* <DEDUP_REMOVED lines=13> */
.L_x_1:


//--------------------- .nv.constant0.triton_poi_fused__softmax_2 --------------------------
	.section	.nv.constant0.triton_poi_fused__softmax_2,"a",@progbits
	.sectionflags	@""
	.align	4
.nv.constant0.triton_poi_fused__softmax_2:
	.zero		548
